//
// Generated by NVIDIA NVVM Compiler
//
// Compiler Build ID: CL-36424714
// Cuda compilation tools, release 13.0, V13.0.88
// Based on NVVM 20.0.0
//

.version 9.0
.target sm_100
.address_size 64

	// .globl	_Z8mutationPyiPfPibbii

.visible .entry _Z8mutationPyiPfPibbii(
	.param .u64 .ptr .align 1 _Z8mutationPyiPfPibbii_param_0,
	.param .u32 _Z8mutationPyiPfPibbii_param_1,
	.param .u64 .ptr .align 1 _Z8mutationPyiPfPibbii_param_2,
	.param .u64 .ptr .align 1 _Z8mutationPyiPfPibbii_param_3,
	.param .u8 _Z8mutationPyiPfPibbii_param_4,
	.param .u8 _Z8mutationPyiPfPibbii_param_5,
	.param .u32 _Z8mutationPyiPfPibbii_param_6,
	.param .u32 _Z8mutationPyiPfPibbii_param_7
)
{
	.reg .pred 	%p<3>;
	.reg .b32 	%r<14>;
	.reg .b32 	%f<3>;
	.reg .b64 	%rd<14>;

	ld.param.u64 	%rd1, [_Z8mutationPyiPfPibbii_param_0];
	ld.param.u32 	%r4, [_Z8mutationPyiPfPibbii_param_1];
	ld.param.u64 	%rd2, [_Z8mutationPyiPfPibbii_param_2];
	ld.param.u64 	%rd3, [_Z8mutationPyiPfPibbii_param_3];
	ld.param.u32 	%r3, [_Z8mutationPyiPfPibbii_param_6];
	ld.param.u32 	%r5, [_Z8mutationPyiPfPibbii_param_7];
	cvta.to.global.u64 	%rd4, %rd3;
	mov.u32 	%r6, %ctaid.x;
	mov.u32 	%r7, %ntid.x;
	mov.u32 	%r8, %tid.x;
	mad.lo.s32 	%r1, %r6, %r7, %r8;
	mul.wide.u32 	%rd5, %r1, 4;
	add.s64 	%rd6, %rd4, %rd5;
	ld.global.u32 	%r9, [%rd6];
	shr.s32 	%r10, %r9, 31;
	shr.u32 	%r11, %r10, 26;
	add.s32 	%r12, %r9, %r11;
	shr.s32 	%r13, %r12, 6;
	mad.lo.s32 	%r2, %r4, %r1, %r13;
	setp.le.s32 	%p1, %r5, %r1;
	@%p1 bra 	$L__BB0_3;
	cvta.to.global.u64 	%rd7, %rd2;
	add.s64 	%rd9, %rd7, %rd5;
	ld.global.f32 	%f1, [%rd9];
	cvt.rn.f32.s32 	%f2, %r3;
	setp.leu.f32 	%p2, %f1, %f2;
	@%p2 bra 	$L__BB0_3;
	cvta.to.global.u64 	%rd10, %rd1;
	mul.wide.s32 	%rd11, %r2, 8;
	add.s64 	%rd12, %rd10, %rd11;
	mov.b64 	%rd13, 11111;
	st.global.u64 	[%rd12], %rd13;
$L__BB0_3:
	ret;

}


// ===== COMPILED SASS (sm_100) =====

	.target	sm_100

	.elftype	@"ET_EXEC"


//--------------------- .note.nv.tkinfo           --------------------------
	.section	.note.nv.tkinfo,"",@"SHT_NOTE"
	.sectionflags	@"SHF_NOTE_NV_TKINFO"
	.tkinfo
        /*0018*/ 	.word	0x00000002
        /*0030*/ 	.string	""
        /*0030*/ 	.string	"ptxas"
        /*0030*/ 	.string	"Cuda compilation tools, release 13.0, V13.0.88"
        /*0030*/ 	.string	"Build cuda_13.0.r13.0/compiler.36424714_0"
        /*0030*/ 	.string	"-arch sm_100 -m 64 "



//--------------------- .note.nv.cuinfo           --------------------------
	.section	.note.nv.cuinfo,"",@"SHT_NOTE"
	.sectionflags	@"SHF_NOTE_NV_CUINFO"
        /*0018*/ 	.short	0x0002
        /*001a*/ 	.short	0x0064
        /*001c*/ 	.short	0x0082
	.zero		2


//--------------------- .nv.info                  --------------------------
	.section	.nv.info,"",@"SHT_CUDA_INFO"
	.align	4


	//----- nvinfo : EIATTR_REGCOUNT
	.align		4
        /*0000*/ 	.byte	0x04, 0x2f
        /*0002*/ 	.short	(.L_1 - .L_0)
	.align		4
.L_0:
        /*0004*/ 	.word	index@(_Z8mutationPyiPfPibbii)
        /*0008*/ 	.word	0x0000000a


	//----- nvinfo : EIATTR_FRAME_SIZE
	.align		4
.L_1:
        /*000c*/ 	.byte	0x04, 0x11
        /*000e*/ 	.short	(.L_3 - .L_2)
	.align		4
.L_2:
        /*0010*/ 	.word	index@(_Z8mutationPyiPfPibbii)
        /*0014*/ 	.word	0x00000000


	//----- nvinfo : EIATTR_MIN_STACK_SIZE
	.align		4
.L_3:
        /*0018*/ 	.byte	0x04, 0x12
        /*001a*/ 	.short	(.L_5 - .L_4)
	.align		4
.L_4:
        /*001c*/ 	.word	index@(_Z8mutationPyiPfPibbii)
        /*0020*/ 	.word	0x00000000
.L_5:


//--------------------- .nv.compat                --------------------------
	.section	.nv.compat,"",@"SHT_CUDA_COMPAT_INFO"
	.align	4
        /*0000*/ 	.byte	0x02, 0x09, 0x00, 0x00, 0x02, 0x02, 0x01, 0x00, 0x02, 0x05, 0x05, 0x00, 0x03, 0x07, 0x01, 0x01
        /*0010*/ 	.byte	0x02, 0x03, 0x00, 0x00, 0x02, 0x06, 0x01, 0x00, 0x04, 0x0b, 0x08, 0x00, 0x09, 0x00, 0x00, 0x00
        /*0020*/ 	.byte	0x00, 0x00, 0x00, 0x00


//--------------------- .nv.info._Z8mutationPyiPfPibbii --------------------------
	.section	.nv.info._Z8mutationPyiPfPibbii,"",@"SHT_CUDA_INFO"
	.sectionflags	@""
	.align	4


	//----- nvinfo : EIATTR_CUDA_API_VERSION
	.align		4
        /*0000*/ 	.byte	0x04, 0x37
        /*0002*/ 	.short	(.L_7 - .L_6)
.L_6:
        /*0004*/ 	.word	0x00000082


	//----- nvinfo : EIATTR_KPARAM_INFO
	.align		4
.L_7:
        /*0008*/ 	.byte	0x04, 0x17
        /*000a*/ 	.short	(.L_9 - .L_8)
.L_8:
        /*000c*/ 	.word	0x00000000
        /*0010*/ 	.short	0x0007
        /*0012*/ 	.short	0x0028
        /*0014*/ 	.byte	0x00, 0xf0, 0x11, 0x00


	//----- nvinfo : EIATTR_KPARAM_INFO
	.align		4
.L_9:
        /*0018*/ 	.byte	0x04, 0x17
        /*001a*/ 	.short	(.L_11 - .L_10)
.L_10:
        /*001c*/ 	.word	0x00000000
        /*0020*/ 	.short	0x0006
        /*0022*/ 	.short	0x0024
        /*0024*/ 	.byte	0x00, 0xf0, 0x11, 0x00


	//----- nvinfo : EIATTR_KPARAM_INFO
	.align		4
.L_11:
        /*0028*/ 	.byte	0x04, 0x17
        /*002a*/ 	.short	(.L_13 - .L_12)
.L_12:
        /*002c*/ 	.word	0x00000000
        /*0030*/ 	.short	0x0005
        /*0032*/ 	.short	0x0021
        /*0034*/ 	.byte	0x00, 0xf0, 0x05, 0x00


	//----- nvinfo : EIATTR_KPARAM_INFO
	.align		4
.L_13:
        /*0038*/ 	.byte	0x04, 0x17
        /*003a*/ 	.short	(.L_15 - .L_14)
.L_14:
        /*003c*/ 	.word	0x00000000
        /*0040*/ 	.short	0x0004
        /*0042*/ 	.short	0x0020
        /*0044*/ 	.byte	0x00, 0xf0, 0x05, 0x00


	//----- nvinfo : EIATTR_KPARAM_INFO
	.align		4
.L_15:
        /*0048*/ 	.byte	0x04, 0x17
        /*004a*/ 	.short	(.L_17 - .L_16)
.L_16:
        /*004c*/ 	.word	0x00000000
        /*0050*/ 	.short	0x0003
        /*0052*/ 	.short	0x0018
        /*0054*/ 	.byte	0x00, 0xf5, 0x21, 0x00


	//----- nvinfo : EIATTR_KPARAM_INFO
	.align		4
.L_17:
        /*0058*/ 	.byte	0x04, 0x17
        /*005a*/ 	.short	(.L_19 - .L_18)
.L_18:
        /*005c*/ 	.word	0x00000000
        /*0060*/ 	.short	0x0002
        /*0062*/ 	.short	0x0010
        /*0064*/ 	.byte	0x00, 0xf5, 0x21, 0x00


	//----- nvinfo : EIATTR_KPARAM_INFO
	.align		4
.L_19:
        /*0068*/ 	.byte	0x04, 0x17
        /*006a*/ 	.short	(.L_21 - .L_20)
.L_20:
        /*006c*/ 	.word	0x00000000
        /*0070*/ 	.short	0x0001
        /*0072*/ 	.short	0x0008
        /*0074*/ 	.byte	0x00, 0xf0, 0x11, 0x00


	//----- nvinfo : EIATTR_KPARAM_INFO
	.align		4
.L_21:
        /*0078*/ 	.byte	0x04, 0x17
        /*007a*/ 	.short	(.L_23 - .L_22)
.L_22:
        /*007c*/ 	.word	0x00000000
        /*0080*/ 	.short	0x0000
        /*0082*/ 	.short	0x0000
        /*0084*/ 	.byte	0x00, 0xf5, 0x21, 0x00


	//----- nvinfo : EIATTR_SPARSE_MMA_MASK
	.align		4
.L_23:
        /*0088*/ 	.byte	0x03, 0x50
        /*008a*/ 	.short	0x0000


	//----- nvinfo : EIATTR_MAXREG_COUNT
	.align		4
        /*008c*/ 	.byte	0x03, 0x1b
        /*008e*/ 	.short	0x00ff


	//----- nvinfo : EIATTR_MERCURY_ISA_VERSION
	.align		4
        /*0090*/ 	.byte	0x03, 0x5f
        /*0092*/ 	.short	0x0101


	//----- nvinfo : EIATTR_VRC_CTA_INIT_COUNT
	.align		4
        /*0094*/ 	.byte	0x02, 0x4a
	.zero		1
	.zero		1


	//----- nvinfo : EIATTR_EXIT_INSTR_OFFSETS
	.align		4
        /*0098*/ 	.byte	0x04, 0x1c
        /*009a*/ 	.short	(.L_25 - .L_24)


	//   ....[0]....
.L_24:
        /*009c*/ 	.word	0x00000100


	//   ....[1]....
        /*00a0*/ 	.word	0x00000170


	//   ....[2]....
        /*00a4*/ 	.word	0x000001d0


	//----- nvinfo : EIATTR_CBANK_PARAM_SIZE
	.align		4
.L_25:
        /*00a8*/ 	.byte	0x03, 0x19
        /*00aa*/ 	.short	0x002c


	//----- nvinfo : EIATTR_PARAM_CBANK
	.align		4
        /*00ac*/ 	.byte	0x04, 0x0a
        /*00ae*/ 	.short	(.L_27 - .L_26)
	.align		4
.L_26:
        /*00b0*/ 	.word	index@(.nv.constant0._Z8mutationPyiPfPibbii)
        /*00b4*/ 	.short	0x0380
        /*00b6*/ 	.short	0x002c


	//----- nvinfo : EIATTR_SW_WAR
	.align		4
.L_27:
        /*00b8*/ 	.byte	0x04, 0x36
        /*00ba*/ 	.short	(.L_29 - .L_28)
.L_28:
        /*00bc*/ 	.word	0x00000008
.L_29:


//--------------------- .nv.callgraph             --------------------------
	.section	.nv.callgraph,"",@"SHT_CUDA_CALLGRAPH"
	.align	4
	.sectionentsize	8
	.align		4
        /*0000*/ 	.word	0x00000000
	.align		4
        /*0004*/ 	.word	0xffffffff
	.align		4
        /*0008*/ 	.word	0x00000000
	.align		4
        /*000c*/ 	.word	0xfffffffe
	.align		4
        /*0010*/ 	.word	0x00000000
	.align		4
        /*0014*/ 	.word	0xfffffffd
	.align		4
        /*0018*/ 	.word	0x00000000
	.align		4
        /*001c*/ 	.word	0xfffffffc


//--------------------- .text._Z8mutationPyiPfPibbii --------------------------
	.section	.text._Z8mutationPyiPfPibbii,"ax",@progbits
	.align	128
        .global         _Z8mutationPyiPfPibbii
        .type           _Z8mutationPyiPfPibbii,@function
        .size           _Z8mutationPyiPfPibbii,(.L_x_1 - _Z8mutationPyiPfPibbii)
        .other          _Z8mutationPyiPfPibbii,@"STO_CUDA_ENTRY STV_DEFAULT"
_Z8mutationPyiPfPibbii:
.text._Z8mutationPyiPfPibbii:
[----:B------:R-:W-:Y:S01]  /*0000*/  LDC R1, c[0x0][0x37c] ;  /* 0x0000df00ff017b82 */ /* 0x000fe20000000800 */
[----:B------:R-:W0:Y:S07]  /*0010*/  S2R R0, SR_TID.X ;  /* 0x0000000000007919 */ /* 0x000e2e0000002100 */
[----:B------:R-:W0:Y:S01]  /*0020*/  S2UR UR6, SR_CTAID.X ;  /* 0x00000000000679c3 */ /* 0x000e220000002500 */
[----:B------:R-:W1:Y:S01]  /*0030*/  LDCU.64 UR4, c[0x0][0x358] ;  /* 0x00006b00ff0477ac */ /* 0x000e620008000a00 */
[----:B------:R-:W2:Y:S06]  /*0040*/  LDCU UR7, c[0x0][0x3a8] ;  /* 0x00007500ff0777ac */ /* 0x000eac0008000800 */
[----:B------:R-:W0:Y:S08]  /*0050*/  LDC R5, c[0x0][0x360] ;  /* 0x0000d800ff057b82 */ /* 0x000e300000000800 */
[----:B------:R-:W3:Y:S01]  /*0060*/  LDC.64 R2, c[0x0][0x398] ;  /* 0x0000e600ff027b82 */ /* 0x000ee20000000a00 */
[----:B0-----:R-:W-:Y:S01]  /*0070*/  IMAD R5, R5, UR6, R0 ;  /* 0x0000000605057c24 */ /* 0x001fe2000f8e0200 */
[----:B------:R-:W0:Y:S03]  /*0080*/  LDCU UR6, c[0x0][0x388] ;  /* 0x00007100ff0677ac */ /* 0x000e260008000800 */
[----:B---3--:R-:W-:-:S06]  /*0090*/  IMAD.WIDE.U32 R2, R5, 0x4, R2 ;  /* 0x0000000405027825 */ /* 0x008fcc00078e0002 */
[----:B-1----:R-:W3:Y:S01]  /*00a0*/  LDG.E R2, desc[UR4][R2.64] ;  /* 0x0000000402027981 */ /* 0x002ee2000c1e1900 */
[----:B--2---:R-:W-:Y:S02]  /*00b0*/  ISETP.GE.AND P0, PT, R5, UR7, PT ;  /* 0x0000000705007c0c */ /* 0x004fe4000bf06270 */
[----:B---3--:R-:W-:-:S04]  /*00c0*/  SHF.R.S32.HI R7, RZ, 0x1f, R2 ;  /* 0x0000001fff077819 */ /* 0x008fc80000011402 */
[----:B------:R-:W-:-:S04]  /*00d0*/  LEA.HI R7, R7, R2, RZ, 0x6 ;  /* 0x0000000207077211 */ /* 0x000fc800078f30ff */
[----:B------:R-:W-:-:S05]  /*00e0*/  SHF.R.S32.HI R0, RZ, 0x6, R7 ;  /* 0x00000006ff007819 */ /* 0x000fca0000011407 */
[----:B0-----:R-:W-:Y:S01]  /*00f0*/  IMAD R7, R5, UR6, R0 ;  /* 0x0000000605077c24 */ /* 0x001fe2000f8e0200 */
[----:B------:R-:W-:Y:S06]  /*0100*/  @P0 EXIT ;  /* 0x000000000000094d */ /* 0x000fec0003800000 */
[----:B------:R-:W0:Y:S01]  /*0110*/  LDC.64 R2, c[0x0][0x390] ;  /* 0x0000e400ff027b82 */ /* 0x000e220000000a00 */
[----:B------:R-:W1:Y:S01]  /*0120*/  LDCU UR6, c[0x0][0x3a4] ;  /* 0x00007480ff0677ac */ /* 0x000e620008000800 */
[----:B0-----:R-:W-:-:S06]  /*0130*/  IMAD.WIDE.U32 R2, R5, 0x4, R2 ;  /* 0x0000000405027825 */ /* 0x001fcc00078e0002 */
[----:B------:R-:W2:Y:S01]  /*0140*/  LDG.E R2, desc[UR4][R2.64] ;  /* 0x0000000402027981 */ /* 0x000ea2000c1e1900 */
[----:B-1----:R-:W-:-:S04]  /*0150*/  I2FP.F32.S32 R5, UR6 ;  /* 0x0000000600057c45 */ /* 0x002fc80008201400 */
[----:B--2---:R-:W-:-:S13]  /*0160*/  FSETP.GT.AND P0, PT, R2, R5, PT ;  /* 0x000000050200720b */ /* 0x004fda0003f04000 */
[----:B------:R-:W-:Y:S05]  /*0170*/  @!P0 EXIT ;  /* 0x000000000000894d */ /* 0x000fea0003800000 */
[----:B------:R-:W0:Y:S01]  /*0180*/  LDC.64 R2, c[0x0][0x380] ;  /* 0x0000e000ff027b82 */ /* 0x000e220000000a00 */
[----:B------:R-:W-:Y:S02]  /*0190*/  HFMA2 R5, -RZ, RZ, 0, 0 ;  /* 0x00000000ff057431 */ /* 0x000fe400000001ff */
[----:B------:R-:W-:Y:S02]  /*01a0*/  IMAD.MOV.U32 R4, RZ, RZ, 0x2b67 ;  /* 0x00002b67ff047424 */ /* 0x000fe400078e00ff */
[----:B0-----:R-:W-:-:S05]  /*01b0*/  IMAD.WIDE R2, R7, 0x8, R2 ;  /* 0x0000000807027825 */ /* 0x001fca00078e0202 */
[----:B------:R-:W-:Y:S01]  /*01c0*/  STG.E.64 desc[UR4][R2.64], R4 ;  /* 0x0000000402007986 */ /* 0x000fe2000c101b04 */
[----:B------:R-:W-:Y:S05]  /*01d0*/  EXIT ;  /* 0x000000000000794d */ /* 0x000fea0003800000 */
.L_x_0:
[----:B------:R-:W-:-:S00]  /*01e0*/  BRA `(.L_x_0) ;  /* 0xfffffffc00fc7947 */ /* 0x000fc0000383ffff */
[----:B------:R-:W-:-:S00]  /*01f0*/  NOP ;  /* 0x0000000000007918 */ /* 0x000fc00000000000 */
        /* <DEDUP_REMOVED lines=8> */
.L_x_1:


//--------------------- .nv.shared.reserved.0     --------------------------
	.section	.nv.shared.reserved.0,"aw",@nobits
	.weak		__nv_reservedSMEM_offset_0_alias
	.size		__nv_reservedSMEM_offset_0_alias, 0, 64
	.other		__nv_reservedSMEM_offset_0_alias,@"STO_CUDA_RESERVED_SHARED STV_DEFAULT"
__nv_reservedSMEM_offset_0_alias:
	.zero		0
	.zero		64


//--------------------- .nv.constant0._Z8mutationPyiPfPibbii --------------------------
	.section	.nv.constant0._Z8mutationPyiPfPibbii,"a",@progbits
	.sectionflags	@""
	.align	4
.nv.constant0._Z8mutationPyiPfPibbii:
	.zero		940


//--------------------- SYMBOLS --------------------------

	.type		.nv.reservedSmem.offset0,@object
	.size		.nv.reservedSmem.offset0,0x4
